//
// Generated by NVIDIA NVVM Compiler
//
// Compiler Build ID: CL-36424714
// Cuda compilation tools, release 13.0, V13.0.88
// Based on NVVM 20.0.0
//

.version 9.0
.target sm_100
.address_size 64

	// .globl	setRangePoolKernel

.visible .entry setRangePoolKernel(
	.param .u32 setRangePoolKernel_param_0,
	.param .u32 setRangePoolKernel_param_1,
	.param .u32 setRangePoolKernel_param_2,
	.param .u32 setRangePoolKernel_param_3,
	.param .u32 setRangePoolKernel_param_4,
	.param .u64 .ptr .align 1 setRangePoolKernel_param_5,
	.param .u64 .ptr .align 1 setRangePoolKernel_param_6,
	.param .u64 .ptr .align 1 setRangePoolKernel_param_7,
	.param .u64 .ptr .align 1 setRangePoolKernel_param_8,
	.param .u64 .ptr .align 1 setRangePoolKernel_param_9,
	.param .u64 .ptr .align 1 setRangePoolKernel_param_10,
	.param .u64 .ptr .align 1 setRangePoolKernel_param_11
)
{
	.reg .pred 	%p<11>;
	.reg .b32 	%r<65>;
	.reg .b32 	%f<16>;
	.reg .b64 	%rd<69>;

	ld.param.u32 	%r20, [setRangePoolKernel_param_0];
	ld.param.u32 	%r16, [setRangePoolKernel_param_1];
	ld.param.u32 	%r17, [setRangePoolKernel_param_2];
	ld.param.u32 	%r18, [setRangePoolKernel_param_3];
	ld.param.u32 	%r19, [setRangePoolKernel_param_4];
	ld.param.u64 	%rd10, [setRangePoolKernel_param_5];
	ld.param.u64 	%rd4, [setRangePoolKernel_param_6];
	ld.param.u64 	%rd6, [setRangePoolKernel_param_8];
	ld.param.u64 	%rd8, [setRangePoolKernel_param_10];
	cvta.to.global.u64 	%rd1, %rd6;
	cvta.to.global.u64 	%rd2, %rd4;
	cvta.to.global.u64 	%rd3, %rd10;
	mov.u32 	%r21, %ctaid.x;
	mov.u32 	%r22, %ntid.x;
	mov.u32 	%r23, %tid.x;
	mad.lo.s32 	%r1, %r21, %r22, %r23;
	setp.ge.s32 	%p1, %r1, %r20;
	@%p1 bra 	$L__BB0_13;
	ld.param.u64 	%rd68, [setRangePoolKernel_param_11];
	ld.param.u64 	%rd67, [setRangePoolKernel_param_9];
	ld.param.u64 	%rd66, [setRangePoolKernel_param_7];
	cvta.to.global.u64 	%rd11, %rd67;
	cvta.to.global.u64 	%rd12, %rd8;
	cvta.to.global.u64 	%rd13, %rd68;
	add.s32 	%r24, %r17, -1;
	mul.lo.s32 	%r25, %r24, %r18;
	mul.lo.s32 	%r26, %r16, %r1;
	mul.lo.s32 	%r2, %r19, %r26;
	mul.wide.s32 	%rd14, %r2, 4;
	add.s64 	%rd15, %rd4, %rd14;
	mul.wide.s32 	%rd16, %r1, 8;
	add.s64 	%rd17, %rd11, %rd16;
	st.global.u64 	[%rd17], %rd15;
	mad.lo.s32 	%r27, %r1, %r25, %r1;
	mul.wide.s32 	%rd18, %r27, 4;
	add.s64 	%rd19, %rd66, %rd18;
	add.s64 	%rd20, %rd12, %rd16;
	st.global.u64 	[%rd20], %rd19;
	mul.wide.s32 	%rd21, %r26, 4;
	add.s64 	%rd22, %rd6, %rd21;
	add.s64 	%rd23, %rd13, %rd16;
	st.global.u64 	[%rd23], %rd22;
	mul.lo.s32 	%r3, %r19, %r16;
	setp.lt.s32 	%p2, %r3, 1;
	@%p2 bra 	$L__BB0_13;
	and.b32  	%r4, %r3, 7;
	setp.lt.u32 	%p3, %r3, 8;
	mov.b32 	%r63, 0;
	@%p3 bra 	$L__BB0_5;
	and.b32  	%r63, %r3, 2147483640;
	mov.b32 	%r61, 0;
	mov.u32 	%r60, %r2;
$L__BB0_4:
	.pragma "nounroll";
	div.s32 	%r30, %r61, %r19;
	mul.wide.s32 	%rd24, %r30, 4;
	add.s64 	%rd25, %rd3, %rd24;
	ld.global.f32 	%f1, [%rd25];
	mul.wide.s32 	%rd26, %r60, 4;
	add.s64 	%rd27, %rd2, %rd26;
	st.global.f32 	[%rd27], %f1;
	add.s64 	%rd28, %rd1, %rd26;
	st.global.f32 	[%rd28], %f1;
	add.s32 	%r31, %r61, 1;
	div.s32 	%r32, %r31, %r19;
	mul.wide.s32 	%rd29, %r32, 4;
	add.s64 	%rd30, %rd3, %rd29;
	ld.global.f32 	%f2, [%rd30];
	st.global.f32 	[%rd27+4], %f2;
	st.global.f32 	[%rd28+4], %f2;
	add.s32 	%r33, %r61, 2;
	div.s32 	%r34, %r33, %r19;
	mul.wide.s32 	%rd31, %r34, 4;
	add.s64 	%rd32, %rd3, %rd31;
	ld.global.f32 	%f3, [%rd32];
	st.global.f32 	[%rd27+8], %f3;
	st.global.f32 	[%rd28+8], %f3;
	add.s32 	%r35, %r61, 3;
	div.s32 	%r36, %r35, %r19;
	mul.wide.s32 	%rd33, %r36, 4;
	add.s64 	%rd34, %rd3, %rd33;
	ld.global.f32 	%f4, [%rd34];
	st.global.f32 	[%rd27+12], %f4;
	st.global.f32 	[%rd28+12], %f4;
	add.s32 	%r37, %r61, 4;
	div.s32 	%r38, %r37, %r19;
	mul.wide.s32 	%rd35, %r38, 4;
	add.s64 	%rd36, %rd3, %rd35;
	ld.global.f32 	%f5, [%rd36];
	st.global.f32 	[%rd27+16], %f5;
	st.global.f32 	[%rd28+16], %f5;
	add.s32 	%r39, %r61, 5;
	div.s32 	%r40, %r39, %r19;
	mul.wide.s32 	%rd37, %r40, 4;
	add.s64 	%rd38, %rd3, %rd37;
	ld.global.f32 	%f6, [%rd38];
	st.global.f32 	[%rd27+20], %f6;
	st.global.f32 	[%rd28+20], %f6;
	add.s32 	%r41, %r61, 6;
	div.s32 	%r42, %r41, %r19;
	mul.wide.s32 	%rd39, %r42, 4;
	add.s64 	%rd40, %rd3, %rd39;
	ld.global.f32 	%f7, [%rd40];
	st.global.f32 	[%rd27+24], %f7;
	st.global.f32 	[%rd28+24], %f7;
	add.s32 	%r43, %r61, 7;
	div.s32 	%r44, %r43, %r19;
	mul.wide.s32 	%rd41, %r44, 4;
	add.s64 	%rd42, %rd3, %rd41;
	ld.global.f32 	%f8, [%rd42];
	st.global.f32 	[%rd27+28], %f8;
	st.global.f32 	[%rd28+28], %f8;
	add.s32 	%r60, %r60, 8;
	add.s32 	%r61, %r61, 8;
	setp.ne.s32 	%p4, %r61, %r63;
	@%p4 bra 	$L__BB0_4;
$L__BB0_5:
	setp.eq.s32 	%p5, %r4, 0;
	@%p5 bra 	$L__BB0_13;
	and.b32  	%r11, %r3, 3;
	setp.lt.u32 	%p6, %r4, 4;
	@%p6 bra 	$L__BB0_8;
	div.s32 	%r45, %r63, %r19;
	mul.wide.s32 	%rd43, %r45, 4;
	add.s64 	%rd44, %rd3, %rd43;
	ld.global.f32 	%f9, [%rd44];
	add.s32 	%r46, %r63, %r2;
	mul.wide.s32 	%rd45, %r46, 4;
	add.s64 	%rd46, %rd2, %rd45;
	st.global.f32 	[%rd46], %f9;
	add.s64 	%rd47, %rd1, %rd45;
	st.global.f32 	[%rd47], %f9;
	add.s32 	%r47, %r63, 1;
	div.s32 	%r48, %r47, %r19;
	mul.wide.s32 	%rd48, %r48, 4;
	add.s64 	%rd49, %rd3, %rd48;
	ld.global.f32 	%f10, [%rd49];
	st.global.f32 	[%rd46+4], %f10;
	st.global.f32 	[%rd47+4], %f10;
	add.s32 	%r49, %r63, 2;
	div.s32 	%r50, %r49, %r19;
	mul.wide.s32 	%rd50, %r50, 4;
	add.s64 	%rd51, %rd3, %rd50;
	ld.global.f32 	%f11, [%rd51];
	st.global.f32 	[%rd46+8], %f11;
	st.global.f32 	[%rd47+8], %f11;
	add.s32 	%r51, %r63, 3;
	div.s32 	%r52, %r51, %r19;
	mul.wide.s32 	%rd52, %r52, 4;
	add.s64 	%rd53, %rd3, %rd52;
	ld.global.f32 	%f12, [%rd53];
	st.global.f32 	[%rd46+12], %f12;
	st.global.f32 	[%rd47+12], %f12;
	add.s32 	%r63, %r63, 4;
$L__BB0_8:
	setp.eq.s32 	%p7, %r11, 0;
	@%p7 bra 	$L__BB0_13;
	setp.eq.s32 	%p8, %r11, 1;
	@%p8 bra 	$L__BB0_11;
	div.s32 	%r53, %r63, %r19;
	mul.wide.s32 	%rd54, %r53, 4;
	add.s64 	%rd55, %rd3, %rd54;
	ld.global.f32 	%f13, [%rd55];
	add.s32 	%r54, %r63, %r2;
	mul.wide.s32 	%rd56, %r54, 4;
	add.s64 	%rd57, %rd2, %rd56;
	st.global.f32 	[%rd57], %f13;
	add.s64 	%rd58, %rd1, %rd56;
	st.global.f32 	[%rd58], %f13;
	add.s32 	%r55, %r63, 1;
	div.s32 	%r56, %r55, %r19;
	mul.wide.s32 	%rd59, %r56, 4;
	add.s64 	%rd60, %rd3, %rd59;
	ld.global.f32 	%f14, [%rd60];
	st.global.f32 	[%rd57+4], %f14;
	st.global.f32 	[%rd58+4], %f14;
	add.s32 	%r63, %r63, 2;
$L__BB0_11:
	and.b32  	%r57, %r3, 1;
	setp.eq.b32 	%p9, %r57, 1;
	not.pred 	%p10, %p9;
	@%p10 bra 	$L__BB0_13;
	div.s32 	%r58, %r63, %r19;
	mul.wide.s32 	%rd61, %r58, 4;
	add.s64 	%rd62, %rd3, %rd61;
	ld.global.f32 	%f15, [%rd62];
	add.s32 	%r59, %r63, %r2;
	mul.wide.s32 	%rd63, %r59, 4;
	add.s64 	%rd64, %rd2, %rd63;
	st.global.f32 	[%rd64], %f15;
	add.s64 	%rd65, %rd1, %rd63;
	st.global.f32 	[%rd65], %f15;
$L__BB0_13:
	ret;

}


// ===== COMPILED SASS (sm_100) =====

	.target	sm_100

	.elftype	@"ET_EXEC"


//--------------------- .note.nv.tkinfo           --------------------------
	.section	.note.nv.tkinfo,"",@"SHT_NOTE"
	.sectionflags	@"SHF_NOTE_NV_TKINFO"
	.tkinfo
        /*0018*/ 	.word	0x00000002
        /*0030*/ 	.string	""
        /*0030*/ 	.string	"ptxas"
        /*0030*/ 	.string	"Cuda compilation tools, release 13.0, V13.0.88"
        /*0030*/ 	.string	"Build cuda_13.0.r13.0/compiler.36424714_0"
        /*0030*/ 	.string	"-arch sm_100 -m 64 "



//--------------------- .note.nv.cuinfo           --------------------------
	.section	.note.nv.cuinfo,"",@"SHT_NOTE"
	.sectionflags	@"SHF_NOTE_NV_CUINFO"
        /*0018*/ 	.short	0x0002
        /*001a*/ 	.short	0x0064
        /*001c*/ 	.short	0x0082
	.zero		2


//--------------------- .nv.info                  --------------------------
	.section	.nv.info,"",@"SHT_CUDA_INFO"
	.align	4


	//----- nvinfo : EIATTR_REGCOUNT
	.align		4
        /*0000*/ 	.byte	0x04, 0x2f
        /*0002*/ 	.short	(.L_1 - .L_0)
	.align		4
.L_0:
        /*0004*/ 	.word	index@(setRangePoolKernel)
        /*0008*/ 	.word	0x0000001e


	//----- nvinfo : EIATTR_FRAME_SIZE
	.align		4
.L_1:
        /*000c*/ 	.byte	0x04, 0x11
        /*000e*/ 	.short	(.L_3 - .L_2)
	.align		4
.L_2:
        /*0010*/ 	.word	index@(setRangePoolKernel)
        /*0014*/ 	.word	0x00000000


	//----- nvinfo : EIATTR_MIN_STACK_SIZE
	.align		4
.L_3:
        /*0018*/ 	.byte	0x04, 0x12
        /*001a*/ 	.short	(.L_5 - .L_4)
	.align		4
.L_4:
        /*001c*/ 	.word	index@(setRangePoolKernel)
        /*0020*/ 	.word	0x00000000
.L_5:


//--------------------- .nv.compat                --------------------------
	.section	.nv.compat,"",@"SHT_CUDA_COMPAT_INFO"
	.align	4
        /*0000*/ 	.byte	0x02, 0x09, 0x00, 0x00, 0x02, 0x02, 0x01, 0x00, 0x02, 0x05, 0x05, 0x00, 0x03, 0x07, 0x01, 0x01
        /*0010*/ 	.byte	0x02, 0x03, 0x00, 0x00, 0x02, 0x06, 0x01, 0x00, 0x04, 0x0b, 0x08, 0x00, 0x09, 0x00, 0x00, 0x00
        /*0020*/ 	.byte	0x00, 0x00, 0x00, 0x00


//--------------------- .nv.info.setRangePoolKernel --------------------------
	.section	.nv.info.setRangePoolKernel,"",@"SHT_CUDA_INFO"
	.sectionflags	@""
	.align	4


	//----- nvinfo : EIATTR_CUDA_API_VERSION
	.align		4
        /*0000*/ 	.byte	0x04, 0x37
        /*0002*/ 	.short	(.L_7 - .L_6)
.L_6:
        /*0004*/ 	.word	0x00000082


	//----- nvinfo : EIATTR_KPARAM_INFO
	.align		4
.L_7:
        /*0008*/ 	.byte	0x04, 0x17
        /*000a*/ 	.short	(.L_9 - .L_8)
.L_8:
        /*000c*/ 	.word	0x00000000
        /*0010*/ 	.short	0x000b
        /*0012*/ 	.short	0x0048
        /*0014*/ 	.byte	0x00, 0xf5, 0x21, 0x00


	//----- nvinfo : EIATTR_KPARAM_INFO
	.align		4
.L_9:
        /*0018*/ 	.byte	0x04, 0x17
        /*001a*/ 	.short	(.L_11 - .L_10)
.L_10:
        /*001c*/ 	.word	0x00000000
        /*0020*/ 	.short	0x000a
        /*0022*/ 	.short	0x0040
        /*0024*/ 	.byte	0x00, 0xf5, 0x21, 0x00


	//----- nvinfo : EIATTR_KPARAM_INFO
	.align		4
.L_11:
        /*0028*/ 	.byte	0x04, 0x17
        /*002a*/ 	.short	(.L_13 - .L_12)
.L_12:
        /*002c*/ 	.word	0x00000000
        /*0030*/ 	.short	0x0009
        /*0032*/ 	.short	0x0038
        /*0034*/ 	.byte	0x00, 0xf5, 0x21, 0x00


	//----- nvinfo : EIATTR_KPARAM_INFO
	.align		4
.L_13:
        /*0038*/ 	.byte	0x04, 0x17
        /*003a*/ 	.short	(.L_15 - .L_14)
.L_14:
        /*003c*/ 	.word	0x00000000
        /*0040*/ 	.short	0x0008
        /*0042*/ 	.short	0x0030
        /*0044*/ 	.byte	0x00, 0xf5, 0x21, 0x00


	//----- nvinfo : EIATTR_KPARAM_INFO
	.align		4
.L_15:
        /*0048*/ 	.byte	0x04, 0x17
        /*004a*/ 	.short	(.L_17 - .L_16)
.L_16:
        /*004c*/ 	.word	0x00000000
        /*0050*/ 	.short	0x0007
        /*0052*/ 	.short	0x0028
        /*0054*/ 	.byte	0x00, 0xf5, 0x21, 0x00


	//----- nvinfo : EIATTR_KPARAM_INFO
	.align		4
.L_17:
        /*0058*/ 	.byte	0x04, 0x17
        /*005a*/ 	.short	(.L_19 - .L_18)
.L_18:
        /*005c*/ 	.word	0x00000000
        /*0060*/ 	.short	0x0006
        /*0062*/ 	.short	0x0020
        /*0064*/ 	.byte	0x00, 0xf5, 0x21, 0x00


	//----- nvinfo : EIATTR_KPARAM_INFO
	.align		4
.L_19:
        /*0068*/ 	.byte	0x04, 0x17
        /*006a*/ 	.short	(.L_21 - .L_20)
.L_20:
        /*006c*/ 	.word	0x00000000
        /*0070*/ 	.short	0x0005
        /*0072*/ 	.short	0x0018
        /*0074*/ 	.byte	0x00, 0xf5, 0x21, 0x00


	//----- nvinfo : EIATTR_KPARAM_INFO
	.align		4
.L_21:
        /*0078*/ 	.byte	0x04, 0x17
        /*007a*/ 	.short	(.L_23 - .L_22)
.L_22:
        /*007c*/ 	.word	0x00000000
        /*0080*/ 	.short	0x0004
        /*0082*/ 	.short	0x0010
        /*0084*/ 	.byte	0x00, 0xf0, 0x11, 0x00


	//----- nvinfo : EIATTR_KPARAM_INFO
	.align		4
.L_23:
        /*0088*/ 	.byte	0x04, 0x17
        /*008a*/ 	.short	(.L_25 - .L_24)
.L_24:
        /*008c*/ 	.word	0x00000000
        /*0090*/ 	.short	0x0003
        /*0092*/ 	.short	0x000c
        /*0094*/ 	.byte	0x00, 0xf0, 0x11, 0x00


	//----- nvinfo : EIATTR_KPARAM_INFO
	.align		4
.L_25:
        /*0098*/ 	.byte	0x04, 0x17
        /*009a*/ 	.short	(.L_27 - .L_26)
.L_26:
        /*009c*/ 	.word	0x00000000
        /*00a0*/ 	.short	0x0002
        /*00a2*/ 	.short	0x0008
        /*00a4*/ 	.byte	0x00, 0xf0, 0x11, 0x00


	//----- nvinfo : EIATTR_KPARAM_INFO
	.align		4
.L_27:
        /*00a8*/ 	.byte	0x04, 0x17
        /*00aa*/ 	.short	(.L_29 - .L_28)
.L_28:
        /*00ac*/ 	.word	0x00000000
        /*00b0*/ 	.short	0x0001
        /*00b2*/ 	.short	0x0004
        /*00b4*/ 	.byte	0x00, 0xf0, 0x11, 0x00


	//----- nvinfo : EIATTR_KPARAM_INFO
	.align		4
.L_29:
        /*00b8*/ 	.byte	0x04, 0x17
        /*00ba*/ 	.short	(.L_31 - .L_30)
.L_30:
        /*00bc*/ 	.word	0x00000000
        /*00c0*/ 	.short	0x0000
        /*00c2*/ 	.short	0x0000
        /*00c4*/ 	.byte	0x00, 0xf0, 0x11, 0x00


	//----- nvinfo : EIATTR_SPARSE_MMA_MASK
	.align		4
.L_31:
        /*00c8*/ 	.byte	0x03, 0x50
        /*00ca*/ 	.short	0x0000


	//----- nvinfo : EIATTR_MAXREG_COUNT
	.align		4
        /*00cc*/ 	.byte	0x03, 0x1b
        /*00ce*/ 	.short	0x00ff


	//----- nvinfo : EIATTR_MERCURY_ISA_VERSION
	.align		4
        /*00d0*/ 	.byte	0x03, 0x5f
        /*00d2*/ 	.short	0x0101


	//----- nvinfo : EIATTR_VRC_CTA_INIT_COUNT
	.align		4
        /*00d4*/ 	.byte	0x02, 0x4a
	.zero		1
	.zero		1


	//----- nvinfo : EIATTR_EXIT_INSTR_OFFSETS
	.align		4
        /*00d8*/ 	.byte	0x04, 0x1c
        /*00da*/ 	.short	(.L_33 - .L_32)


	//   ....[0]....
.L_32:
        /*00dc*/ 	.word	0x00000070


	//   ....[1]....
        /*00e0*/ 	.word	0x00000230


	//   ....[2]....
        /*00e4*/ 	.word	0x00000db0


	//   ....[3]....
        /*00e8*/ 	.word	0x00001390


	//   ....[4]....
        /*00ec*/ 	.word	0x00001730


	//   ....[5]....
        /*00f0*/ 	.word	0x00001940


	//----- nvinfo : EIATTR_CBANK_PARAM_SIZE
	.align		4
.L_33:
        /*00f4*/ 	.byte	0x03, 0x19
        /*00f6*/ 	.short	0x0050


	//----- nvinfo : EIATTR_PARAM_CBANK
	.align		4
        /*00f8*/ 	.byte	0x04, 0x0a
        /*00fa*/ 	.short	(.L_35 - .L_34)
	.align		4
.L_34:
        /*00fc*/ 	.word	index@(.nv.constant0.setRangePoolKernel)
        /*0100*/ 	.short	0x0380
        /*0102*/ 	.short	0x0050


	//----- nvinfo : EIATTR_SW_WAR
	.align		4
.L_35:
        /*0104*/ 	.byte	0x04, 0x36
        /*0106*/ 	.short	(.L_37 - .L_36)
.L_36:
        /*0108*/ 	.word	0x00000008
.L_37:


//--------------------- .nv.callgraph             --------------------------
	.section	.nv.callgraph,"",@"SHT_CUDA_CALLGRAPH"
	.align	4
	.sectionentsize	8
	.align		4
        /*0000*/ 	.word	0x00000000
	.align		4
        /*0004*/ 	.word	0xffffffff
	.align		4
        /*0008*/ 	.word	0x00000000
	.align		4
        /*000c*/ 	.word	0xfffffffe
	.align		4
        /*0010*/ 	.word	0x00000000
	.align		4
        /*0014*/ 	.word	0xfffffffd
	.align		4
        /*0018*/ 	.word	0x00000000
	.align		4
        /*001c*/ 	.word	0xfffffffc


//--------------------- .text.setRangePoolKernel  --------------------------
	.section	.text.setRangePoolKernel,"ax",@progbits
	.align	128
        .global         setRangePoolKernel
        .type           setRangePoolKernel,@function
        .size           setRangePoolKernel,(.L_x_5 - setRangePoolKernel)
        .other          setRangePoolKernel,@"STO_CUDA_ENTRY STV_DEFAULT"
setRangePoolKernel:
.text.setRangePoolKernel:
[----:B------:R-:W-:Y:S01]  /*0000*/  LDC R1, c[0x0][0x37c] ;  /* 0x0000df00ff017b82 */ /* 0x000fe20000000800 */
[----:B------:R-:W0:Y:S07]  /*0010*/  S2R R0, SR_TID.X ;  /* 0x0000000000007919 */ /* 0x000e2e0000002100 */
[----:B------:R-:W0:Y:S01]  /*0020*/  S2UR UR4, SR_CTAID.X ;  /* 0x00000000000479c3 */ /* 0x000e220000002500 */
[----:B------:R-:W1:Y:S07]  /*0030*/  LDCU UR5, c[0x0][0x380] ;  /* 0x00007000ff0577ac */ /* 0x000e6e0008000800 */
[----:B------:R-:W0:Y:S02]  /*0040*/  LDC R19, c[0x0][0x360] ;  /* 0x0000d800ff137b82 */ /* 0x000e240000000800 */
[----:B0-----:R-:W-:-:S05]  /*0050*/  IMAD R19, R19, UR4, R0 ;  /* 0x0000000413137c24 */ /* 0x001fca000f8e0200 */
[----:B-1----:R-:W-:-:S13]  /*0060*/  ISETP.GE.AND P0, PT, R19, UR5, PT ;  /* 0x0000000513007c0c */ /* 0x002fda000bf06270 */
[----:B------:R-:W-:Y:S05]  /*0070*/  @P0 EXIT ;  /* 0x000000000000094d */ /* 0x000fea0003800000 */
[----:B------:R-:W0:Y:S01]  /*0080*/  LDCU.64 UR4, c[0x0][0x388] ;  /* 0x00007100ff0477ac */ /* 0x000e220008000a00 */
[----:B------:R-:W1:Y:S01]  /*0090*/  LDC.64 R2, c[0x0][0x3a8] ;  /* 0x0000ea00ff027b82 */ /* 0x000e620000000a00 */
[----:B------:R-:W2:Y:S01]  /*00a0*/  LDCU UR9, c[0x0][0x390] ;  /* 0x00007200ff0977ac */ /* 0x000ea20008000800 */
[----:B------:R-:W3:Y:S06]  /*00b0*/  LDCU UR8, c[0x0][0x384] ;  /* 0x00007080ff0877ac */ /* 0x000eec0008000800 */
[----:B------:R-:W4:Y:S01]  /*00c0*/  LDC.64 R10, c[0x0][0x3b8] ;  /* 0x0000ee00ff0a7b82 */ /* 0x000f220000000a00 */
[----:B------:R-:W5:Y:S07]  /*00d0*/  LDCU.64 UR6, c[0x0][0x358] ;  /* 0x00006b00ff0677ac */ /* 0x000f6e0008000a00 */
[----:B------:R-:W5:Y:S01]  /*00e0*/  LDC.64 R14, c[0x0][0x3c0] ;  /* 0x0000f000ff0e7b82 */ /* 0x000f620000000a00 */
[----:B0-----:R-:W-:-:S04]  /*00f0*/  UIADD3 UR4, UPT, UPT, UR4, -0x1, URZ ;  /* 0xffffffff04047890 */ /* 0x001fc8000fffe0ff */
[----:B------:R-:W-:Y:S01]  /*0100*/  UIMAD UR4, UR4, UR5, URZ ;  /* 0x00000005040472a4 */ /* 0x000fe2000f8e02ff */
[----:B--2---:R-:W-:Y:S02]  /*0110*/  IMAD.U32 R23, RZ, RZ, UR9 ;  /* 0x00000009ff177e24 */ /* 0x004fe4000f8e00ff */
[----:B------:R-:W0:Y:S01]  /*0120*/  LDC.64 R16, c[0x0][0x3a0] ;  /* 0x0000e800ff107b82 */ /* 0x000e220000000a00 */
[----:B---3--:R-:W-:Y:S02]  /*0130*/  IMAD R0, R19, UR8, RZ ;  /* 0x0000000813007c24 */ /* 0x008fe4000f8e02ff */
[----:B------:R-:W-:Y:S02]  /*0140*/  IMAD R4, R23, UR8, RZ ;  /* 0x0000000817047c24 */ /* 0x000fe4000f8e02ff */
[----:B------:R-:W-:-:S03]  /*0150*/  IMAD R5, R19, UR4, R19 ;  /* 0x0000000413057c24 */ /* 0x000fc6000f8e0213 */
[----:B------:R-:W2:Y:S01]  /*0160*/  LDC.64 R6, c[0x0][0x3c8] ;  /* 0x0000f200ff067b82 */ /* 0x000ea20000000a00 */
[----:B-1----:R-:W-:Y:S01]  /*0170*/  IMAD.WIDE R2, R5, 0x4, R2 ;  /* 0x0000000405027825 */ /* 0x002fe200078e0202 */
[----:B------:R-:W-:-:S03]  /*0180*/  ISETP.GE.AND P0, PT, R4, 0x1, PT ;  /* 0x000000010400780c */ /* 0x000fc60003f06270 */
[----:B------:R-:W-:Y:S02]  /*0190*/  IMAD R5, R0, R23, RZ ;  /* 0x0000001700057224 */ /* 0x000fe400078e02ff */
[C---:B----4-:R-:W-:Y:S01]  /*01a0*/  IMAD.WIDE R10, R19.reuse, 0x8, R10 ;  /* 0x00000008130a7825 */ /* 0x050fe200078e020a */
[----:B------:R-:W1:Y:S03]  /*01b0*/  LDC.64 R8, c[0x0][0x3b0] ;  /* 0x0000ec00ff087b82 */ /* 0x000e660000000a00 */
[----:B-----5:R-:W-:-:S04]  /*01c0*/  IMAD.WIDE R14, R19, 0x8, R14 ;  /* 0x00000008130e7825 */ /* 0x020fc800078e020e */
[----:B0-----:R-:W-:-:S05]  /*01d0*/  IMAD.WIDE R12, R5, 0x4, R16 ;  /* 0x00000004050c7825 */ /* 0x001fca00078e0210 */
[----:B------:R0:W-:Y:S01]  /*01e0*/  STG.E.64 desc[UR6][R10.64], R12 ;  /* 0x0000000c0a007986 */ /* 0x0001e2000c101b06 */
[----:B--2---:R-:W-:-:S03]  /*01f0*/  IMAD.WIDE R18, R19, 0x8, R6 ;  /* 0x0000000813127825 */ /* 0x004fc600078e0206 */
[----:B------:R0:W-:Y:S01]  /*0200*/  STG.E.64 desc[UR6][R14.64], R2 ;  /* 0x000000020e007986 */ /* 0x0001e2000c101b06 */
[----:B-1----:R-:W-:-:S05]  /*0210*/  IMAD.WIDE R6, R0, 0x4, R8 ;  /* 0x0000000400067825 */ /* 0x002fca00078e0208 */
[----:B------:R0:W-:Y:S01]  /*0220*/  STG.E.64 desc[UR6][R18.64], R6 ;  /* 0x0000000612007986 */ /* 0x0001e2000c101b06 */
[----:B------:R-:W-:Y:S05]  /*0230*/  @!P0 EXIT ;  /* 0x000000000000894d */ /* 0x000fea0003800000 */
[C---:B------:R-:W-:Y:S01]  /*0240*/  ISETP.GE.U32.AND P1, PT, R4.reuse, 0x8, PT ;  /* 0x000000080400780c */ /* 0x040fe20003f26070 */
[----:B0-----:R-:W-:Y:S01]  /*0250*/  IMAD.MOV.U32 R2, RZ, RZ, RZ ;  /* 0x000000ffff027224 */ /* 0x001fe200078e00ff */
[----:B------:R-:W-:-:S04]  /*0260*/  LOP3.LUT R3, R4, 0x7, RZ, 0xc0, !PT ;  /* 0x0000000704037812 */ /* 0x000fc800078ec0ff */
[----:B------:R-:W-:-:S07]  /*0270*/  ISETP.NE.AND P0, PT, R3, RZ, PT ;  /* 0x000000ff0300720c */ /* 0x000fce0003f05270 */
[----:B------:R-:W-:Y:S06]  /*0280*/  @!P1 BRA `(.L_x_0) ;  /* 0x0000000800c89947 */ /* 0x000fec0003800000 */
[----:B------:R-:W-:Y:S01]  /*0290*/  IABS R0, R23 ;  /* 0x0000001700007213 */ /* 0x000fe20000000000 */
[----:B------:R-:W0:Y:S01]  /*02a0*/  LDC.64 R10, c[0x0][0x398] ;  /* 0x0000e600ff0a7b82 */ /* 0x000e220000000a00 */
[----:B------:R-:W-:Y:S02]  /*02b0*/  IMAD.MOV.U32 R6, RZ, RZ, RZ ;  /* 0x000000ffff067224 */ /* 0x000fe400078e00ff */
[----:B------:R-:W1:Y:S01]  /*02c0*/  I2F.RP R2, R0 ;  /* 0x0000000000027306 */ /* 0x000e620000209400 */
[----:B------:R-:W-:-:S04]  /*02d0*/  IMAD.MOV.U32 R21, RZ, RZ, R5 ;  /* 0x000000ffff157224 */ /* 0x000fc800078e0005 */
[----:B------:R-:W2:Y:S08]  /*02e0*/  LDC R23, c[0x0][0x390] ;  /* 0x0000e400ff177b82 */ /* 0x000eb00000000800 */
[----:B------:R-:W3:Y:S01]  /*02f0*/  LDC.64 R16, c[0x0][0x3a0] ;  /* 0x0000e800ff107b82 */ /* 0x000ee20000000a00 */
[----:B-1----:R-:W1:Y:S02]  /*0300*/  MUFU.RCP R2, R2 ;  /* 0x0000000200027308 */ /* 0x002e640000001000 */
[----:B-1----:R-:W-:-:S02]  /*0310*/  IADD3 R8, PT, PT, R2, 0xffffffe, RZ ;  /* 0x0ffffffe02087810 */ /* 0x002fc40007ffe0ff */
[----:B------:R-:W-:-:S04]  /*0320*/  LOP3.LUT R2, R4, 0x7ffffff8, RZ, 0xc0, !PT ;  /* 0x7ffffff804027812 */ /* 0x000fc800078ec0ff */
[----:B------:R-:W1:Y:S02]  /*0330*/  F2I.FTZ.U32.TRUNC.NTZ R7, R8 ;  /* 0x0000000800077305 */ /* 0x000e64000021f000 */
[----:B-1----:R-:W-:-:S04]  /*0340*/  IMAD.MOV R9, RZ, RZ, -R7 ;  /* 0x000000ffff097224 */ /* 0x002fc800078e0a07 */
[----:B------:R-:W-:-:S04]  /*0350*/  IMAD R9, R9, R0, RZ ;  /* 0x0000000009097224 */ /* 0x000fc800078e02ff */
[----:B------:R-:W-:-:S04]  /*0360*/  IMAD.HI.U32 R6, R7, R9, R6 ;  /* 0x0000000907067227 */ /* 0x000fc800078e0006 */
[----:B0-23--:R-:W-:-:S07]  /*0370*/  HFMA2 R7, -RZ, RZ, 0, 0 ;  /* 0x00000000ff077431 */ /* 0x00dfce00000001ff */
.L_x_1:
[----:B------:R-:W-:Y:S02]  /*0380*/  IABS R9, R7 ;  /* 0x0000000700097213 */ /* 0x000fe40000000000 */
[-C--:B------:R-:W-:Y:S02]  /*0390*/  IABS R20, R23.reuse ;  /* 0x0000001700147213 */ /* 0x080fe40000000000 */
[----:B------:R-:W-:Y:S01]  /*03a0*/  LOP3.LUT R22, RZ, R23, RZ, 0x33, !PT ;  /* 0x00000017ff167212 */ /* 0x000fe200078e33ff */
[----:B------:R-:W-:-:S04]  /*03b0*/  IMAD.HI.U32 R6, R6, R9, RZ ;  /* 0x0000000906067227 */ /* 0x000fc800078e00ff */
[----:B------:R-:W-:-:S04]  /*03c0*/  IMAD.MOV R8, RZ, RZ, -R6 ;  /* 0x000000ffff087224 */ /* 0x000fc800078e0a06 */
[----:B------:R-:W-:-:S05]  /*03d0*/  IMAD R9, R20, R8, R9 ;  /* 0x0000000814097224 */ /* 0x000fca00078e0209 */
[----:B------:R-:W-:-:S13]  /*03e0*/  ISETP.GT.U32.AND P2, PT, R0, R9, PT ;  /* 0x000000090000720c */ /* 0x000fda0003f44070 */
[----:B------:R-:W-:Y:S01]  /*03f0*/  @!P2 IADD3 R9, PT, PT, R9, -R20, RZ ;  /* 0x800000140909a210 */ /* 0x000fe20007ffe0ff */
[----:B------:R-:W-:-:S03]  /*0400*/  @!P2 VIADD R6, R6, 0x1 ;  /* 0x000000010606a836 */ /* 0x000fc60000000000 */
[----:B------:R-:W-:Y:S02]  /*0410*/  ISETP.GE.U32.AND P1, PT, R9, R0, PT ;  /* 0x000000000900720c */ /* 0x000fe40003f26070 */
[----:B------:R-:W-:-:S04]  /*0420*/  LOP3.LUT R0, R7, R23, RZ, 0x3c, !PT ;  /* 0x0000001707007212 */ /* 0x000fc800078e3cff */
[----:B------:R-:W-:-:S07]  /*0430*/  ISETP.GE.AND P3, PT, R0, RZ, PT ;  /* 0x000000ff0000720c */ /* 0x000fce0003f66270 */
[----:B------:R-:W-:Y:S01]  /*0440*/  @P1 VIADD R6, R6, 0x1 ;  /* 0x0000000106061836 */ /* 0x000fe20000000000 */
[----:B------:R-:W-:-:S05]  /*0450*/  ISETP.NE.AND P1, PT, R23, RZ, PT ;  /* 0x000000ff1700720c */ /* 0x000fca0003f25270 */
[----:B------:R-:W-:-:S04]  /*0460*/  @!P3 IADD3 R6, PT, PT, -R6, RZ, RZ ;  /* 0x000000ff0606b210 */ /* 0x000fc80007ffe1ff */
[----:B0-----:R-:W-:-:S05]  /*0470*/  SEL R15, R22, R6, !P1 ;  /* 0x00000006160f7207 */ /* 0x001fca0004800000 */
[----:B------:R-:W-:-:S05]  /*0480*/  IMAD.WIDE R14, R15, 0x4, R10 ;  /* 0x000000040f0e7825 */ /* 0x000fca00078e020a */
[----:B------:R0:W2:Y:S01]  /*0490*/  LDG.E R27, desc[UR6][R14.64] ;  /* 0x000000060e1b7981 */ /* 0x0000a2000c1e1900 */
[----:B------:R-:W1:Y:S01]  /*04a0*/  I2F.RP R0, R20 ;  /* 0x0000001400007306 */ /* 0x000e620000209400 */
[----:B------:R-:W-:-:S04]  /*04b0*/  IADD3 R12, PT, PT, R7, 0x1, RZ ;  /* 0x00000001070c7810 */ /* 0x000fc80007ffe0ff */
[----:B------:R-:W-:Y:S02]  /*04c0*/  IABS R18, R12 ;  /* 0x0000000c00127213 */ /* 0x000fe40000000000 */
[----:B------:R-:W-:Y:S01]  /*04d0*/  LOP3.LUT R12, R12, R23, RZ, 0x3c, !PT ;  /* 0x000000170c0c7212 */ /* 0x000fe200078e3cff */
[----:B0-----:R-:W-:-:S03]  /*04e0*/  VIADD R14, R7, 0x2 ;  /* 0x00000002070e7836 */ /* 0x001fc60000000000 */
[----:B------:R-:W-:Y:S02]  /*04f0*/  ISETP.GE.AND P5, PT, R12, RZ, PT ;  /* 0x000000ff0c00720c */ /* 0x000fe40003fa6270 */
[----:B------:R-:W-:Y:S01]  /*0500*/  IABS R15, R14 ;  /* 0x0000000e000f7213 */ /* 0x000fe20000000000 */
[----:B-1----:R-:W0:Y:S01]  /*0510*/  MUFU.RCP R0, R0 ;  /* 0x0000000000007308 */ /* 0x002e220000001000 */
[----:B------:R-:W-:Y:S01]  /*0520*/  LOP3.LUT R14, R14, R23, RZ, 0x3c, !PT ;  /* 0x000000170e0e7212 */ /* 0x000fe200078e3cff */
[----:B0-----:R-:W-:-:S06]  /*0530*/  VIADD R8, R0, 0xffffffe ;  /* 0x0ffffffe00087836 */ /* 0x001fcc0000000000 */
[----:B------:R0:W1:Y:S02]  /*0540*/  F2I.FTZ.U32.TRUNC.NTZ R9, R8 ;  /* 0x0000000800097305 */ /* 0x000064000021f000 */
[----:B0-----:R-:W-:Y:S02]  /*0550*/  IMAD.MOV.U32 R8, RZ, RZ, RZ ;  /* 0x000000ffff087224 */ /* 0x001fe400078e00ff */
[----:B-1----:R-:W-:-:S04]  /*0560*/  IMAD.MOV R13, RZ, RZ, -R9 ;  /* 0x000000ffff0d7224 */ /* 0x002fc800078e0a09 */
[----:B------:R-:W-:-:S04]  /*0570*/  IMAD R13, R13, R20, RZ ;  /* 0x000000140d0d7224 */ /* 0x000fc800078e02ff */
[----:B------:R-:W-:-:S04]  /*0580*/  IMAD.HI.U32 R6, R9, R13, R8 ;  /* 0x0000000d09067227 */ /* 0x000fc800078e0008 */
[----:B------:R-:W-:Y:S02]  /*0590*/  IMAD.MOV.U32 R9, RZ, RZ, R18 ;  /* 0x000000ffff097224 */ /* 0x000fe400078e0012 */
[----:B------:R-:W-:-:S04]  /*05a0*/  IMAD.HI.U32 R18, R6, R15, RZ ;  /* 0x0000000f06127227 */ /* 0x000fc800078e00ff */
[----:B------:R-:W-:-:S04]  /*05b0*/  IMAD.HI.U32 R13, R6, R9, RZ ;  /* 0x00000009060d7227 */ /* 0x000fc800078e00ff */
[----:B------:R-:W-:Y:S01]  /*05c0*/  IMAD.MOV R8, RZ, RZ, -R18 ;  /* 0x000000ffff087224 */ /* 0x000fe200078e0a12 */
[----:B------:R-:W-:-:S03]  /*05d0*/  IADD3 R0, PT, PT, -R13, RZ, RZ ;  /* 0x000000ff0d007210 */ /* 0x000fc60007ffe1ff */
[C---:B------:R-:W-:Y:S02]  /*05e0*/  IMAD R15, R20.reuse, R8, R15 ;  /* 0x00000008140f7224 */ /* 0x040fe400078e020f */
[----:B------:R-:W-:Y:S02]  /*05f0*/  IMAD R9, R20, R0, R9 ;  /* 0x0000000014097224 */ /* 0x000fe400078e0209 */
[----:B------:R-:W-:-:S05]  /*0600*/  IMAD.MOV.U32 R0, RZ, RZ, R20 ;  /* 0x000000ffff007224 */ /* 0x000fca00078e0014 */
[C---:B------:R-:W-:Y:S02]  /*0610*/  ISETP.GT.U32.AND P4, PT, R0.reuse, R9, PT ;  /* 0x000000090000720c */ /* 0x040fe40003f84070 */
[----:B------:R-:W-:-:S11]  /*0620*/  ISETP.GT.U32.AND P2, PT, R0, R15, PT ;  /* 0x0000000f0000720c */ /* 0x000fd60003f44070 */
[----:B------:R-:W-:Y:S01]  /*0630*/  @!P4 IADD3 R9, PT, PT, R9, -R20, RZ ;  /* 0x800000140909c210 */ /* 0x000fe20007ffe0ff */
[----:B------:R-:W-:Y:S01]  /*0640*/  @!P4 VIADD R13, R13, 0x1 ;  /* 0x000000010d0dc836 */ /* 0x000fe20000000000 */
[----:B------:R-:W-:Y:S01]  /*0650*/  ISETP.GE.AND P4, PT, R14, RZ, PT ;  /* 0x000000ff0e00720c */ /* 0x000fe20003f86270 */
[----:B------:R-:W-:Y:S01]  /*0660*/  @!P2 IMAD.IADD R15, R15, 0x1, -R20 ;  /* 0x000000010f0fa824 */ /* 0x000fe200078e0a14 */
[----:B------:R-:W-:Y:S02]  /*0670*/  ISETP.GE.U32.AND P3, PT, R9, R0, PT ;  /* 0x000000000900720c */ /* 0x000fe40003f66070 */
[----:B------:R-:W0:Y:S11]  /*0680*/  LDC.64 R8, c[0x0][0x3b0] ;  /* 0x0000ec00ff087b82 */ /* 0x000e360000000a00 */
[----:B------:R-:W-:-:S02]  /*0690*/  @P3 IADD3 R13, PT, PT, R13, 0x1, RZ ;  /* 0x000000010d0d3810 */ /* 0x000fc40007ffe0ff */
[----:B------:R-:W-:-:S03]  /*06a0*/  ISETP.GE.U32.AND P3, PT, R15, R0, PT ;  /* 0x000000000f00720c */ /* 0x000fc60003f66070 */
[----:B------:R-:W-:-:S05]  /*06b0*/  @!P5 IMAD.MOV R13, RZ, RZ, -R13 ;  /* 0x000000ffff0dd224 */ /* 0x000fca00078e0a0d */
[----:B------:R-:W-:Y:S01]  /*06c0*/  SEL R25, R22, R13, !P1 ;  /* 0x0000000d16197207 */ /* 0x000fe20004800000 */
[----:B------:R-:W-:-:S04]  /*06d0*/  IMAD.WIDE R12, R21, 0x4, R16 ;  /* 0x00000004150c7825 */ /* 0x000fc800078e0210 */
[----:B0-----:R-:W-:-:S04]  /*06e0*/  IMAD.WIDE R14, R21, 0x4, R8 ;  /* 0x00000004150e7825 */ /* 0x001fc800078e0208 */
[----:B------:R-:W-:Y:S01]  /*06f0*/  IMAD.WIDE R24, R25, 0x4, R10 ;  /* 0x0000000419187825 */ /* 0x000fe200078e020a */
[----:B--2---:R-:W-:Y:S04]  /*0700*/  STG.E desc[UR6][R12.64], R27 ;  /* 0x0000001b0c007986 */ /* 0x004fe8000c101906 */
[----:B------:R0:W-:Y:S04]  /*0710*/  STG.E desc[UR6][R14.64], R27 ;  /* 0x0000001b0e007986 */ /* 0x0001e8000c101906 */
[----:B------:R1:W2:Y:S01]  /*0720*/  LDG.E R25, desc[UR6][R24.64] ;  /* 0x0000000618197981 */ /* 0x0002a2000c1e1900 */
[----:B------:R-:W-:-:S05]  /*0730*/  @!P2 IADD3 R18, PT, PT, R18, 0x1, RZ ;  /* 0x000000011212a810 */ /* 0x000fca0007ffe0ff */
[----:B------:R-:W-:-:S04]  /*0740*/  @P3 VIADD R18, R18, 0x1 ;  /* 0x0000000112123836 */ /* 0x000fc80000000000 */
[----:B------:R-:W-:-:S05]  /*0750*/  @!P4 IMAD.MOV R18, RZ, RZ, -R18 ;  /* 0x000000ffff12c224 */ /* 0x000fca00078e0a12 */
[----:B------:R-:W-:-:S05]  /*0760*/  SEL R19, R22, R18, !P1 ;  /* 0x0000001216137207 */ /* 0x000fca0004800000 */
[----:B------:R-:W-:Y:S01]  /*0770*/  IMAD.WIDE R18, R19, 0x4, R10 ;  /* 0x0000000413127825 */ /* 0x000fe200078e020a */
[----:B-1----:R-:W-:-:S04]  /*0780*/  IADD3 R24, PT, PT, R7, 0x3, RZ ;  /* 0x0000000307187810 */ /* 0x002fc80007ffe0ff */
[----:B0-----:R-:W-:Y:S02]  /*0790*/  IABS R27, R24 ;  /* 0x00000018001b7213 */ /* 0x001fe40000000000 */
[----:B------:R-:W-:-:S04]  /*07a0*/  LOP3.LUT R24, R24, R23, RZ, 0x3c, !PT ;  /* 0x0000001718187212 */ /* 0x000fc800078e3cff */
[----:B------:R-:W-:Y:S01]  /*07b0*/  ISETP.GE.AND P4, PT, R24, RZ, PT ;  /* 0x000000ff1800720c */ /* 0x000fe20003f86270 */
[----:B------:R-:W-:Y:S01]  /*07c0*/  IMAD.HI.U32 R24, R6, R27, RZ ;  /* 0x0000001b06187227 */ /* 0x000fe200078e00ff */
[----:B--2---:R-:W-:Y:S04]  /*07d0*/  STG.E desc[UR6][R12.64+0x4], R25 ;  /* 0x000004190c007986 */ /* 0x004fe8000c101906 */
[----:B------:R0:W-:Y:S04]  /*07e0*/  STG.E desc[UR6][R14.64+0x4], R25 ;  /* 0x000004190e007986 */ /* 0x0001e8000c101906 */
[----:B------:R-:W2:Y:S01]  /*07f0*/  LDG.E R19, desc[UR6][R18.64] ;  /* 0x0000000612137981 */ /* 0x000ea2000c1e1900 */
[----:B0-----:R-:W-:-:S04]  /*0800*/  IMAD.MOV R25, RZ, RZ, -R24 ;  /* 0x000000ffff197224 */ /* 0x001fc800078e0a18 */
[----:B------:R-:W-:-:S05]  /*0810*/  IMAD R25, R20, R25, R27 ;  /* 0x0000001914197224 */ /* 0x000fca00078e021b */
[----:B------:R-:W-:-:S13]  /*0820*/  ISETP.GT.U32.AND P3, PT, R0, R25, PT ;  /* 0x000000190000720c */ /* 0x000fda0003f64070 */
[----:B------:R-:W-:Y:S01]  /*0830*/  @!P3 IMAD.IADD R25, R25, 0x1, -R20 ;  /* 0x000000011919b824 */ /* 0x000fe200078e0a14 */
[----:B------:R-:W-:-:S04]  /*0840*/  @!P3 IADD3 R24, PT, PT, R24, 0x1, RZ ;  /* 0x000000011818b810 */ /* 0x000fc80007ffe0ff */
[----:B------:R-:W-:-:S13]  /*0850*/  ISETP.GE.U32.AND P2, PT, R25, R0, PT ;  /* 0x000000001900720c */ /* 0x000fda0003f46070 */
[----:B------:R-:W-:-:S04]  /*0860*/  @P2 VIADD R24, R24, 0x1 ;  /* 0x0000000118182836 */ /* 0x000fc80000000000 */
[----:B------:R-:W-:Y:S01]  /*0870*/  @!P4 IMAD.MOV R24, RZ, RZ, -R24 ;  /* 0x000000ffff18c224 */ /* 0x000fe200078e0a18 */
[----:B--2---:R-:W-:Y:S04]  /*0880*/  STG.E desc[UR6][R12.64+0x8], R19 ;  /* 0x000008130c007986 */ /* 0x004fe8000c101906 */
[----:B------:R0:W-:Y:S02]  /*0890*/  STG.E desc[UR6][R14.64+0x8], R19 ;  /* 0x000008130e007986 */ /* 0x0001e4000c101906 */
[----:B0-----:R-:W-:-:S05]  /*08a0*/  SEL R19, R22, R24, !P1 ;  /* 0x0000001816137207 */ /* 0x001fca0004800000 */
[----:B------:R-:W-:-:S06]  /*08b0*/  IMAD.WIDE R18, R19, 0x4, R10 ;  /* 0x0000000413127825 */ /* 0x000fcc00078e020a */
[----:B------:R-:W2:Y:S01]  /*08c0*/  LDG.E R19, desc[UR6][R18.64] ;  /* 0x0000000612137981 */ /* 0x000ea2000c1e1900 */
[----:B------:R-:W-:-:S04]  /*08d0*/  IADD3 R24, PT, PT, R7, 0x4, RZ ;  /* 0x0000000407187810 */ /* 0x000fc80007ffe0ff */
[----:B------:R-:W-:Y:S02]  /*08e0*/  IABS R25, R24 ;  /* 0x0000001800197213 */ /* 0x000fe40000000000 */
[----:B------:R-:W-:-:S04]  /*08f0*/  LOP3.LUT R24, R24, R23, RZ, 0x3c, !PT ;  /* 0x0000001718187212 */ /* 0x000fc800078e3cff */
[----:B------:R-:W-:Y:S01]  /*0900*/  ISETP.GE.AND P4, PT, R24, RZ, PT ;  /* 0x000000ff1800720c */ /* 0x000fe20003f86270 */
[----:B------:R-:W-:-:S04]  /*0910*/  IMAD.HI.U32 R24, R6, R25, RZ ;  /* 0x0000001906187227 */ /* 0x000fc800078e00ff */
[----:B------:R-:W-:-:S04]  /*0920*/  IMAD.MOV R26, RZ, RZ, -R24 ;  /* 0x000000ffff1a7224 */ /* 0x000fc800078e0a18 */
        /* <DEDUP_REMOVED lines=66> */
[----:B------:R-:W-:Y:S01]  /*0d50*/  IADD3 R7, PT, PT, R7, 0x8, RZ ;  /* 0x0000000807077810 */ /* 0x000fe20007ffe0ff */
[----:B------:R-:W-:-:S03]  /*0d60*/  VIADD R21, R21, 0x8 ;  /* 0x0000000815157836 */ /* 0x000fc60000000000 */
[----:B------:R-:W-:Y:S01]  /*0d70*/  ISETP.NE.AND P1, PT, R7, R2, PT ;  /* 0x000000020700720c */ /* 0x000fe20003f25270 */
[----:B--2---:R0:W-:Y:S04]  /*0d80*/  STG.E desc[UR6][R12.64+0x1c], R19 ;  /* 0x00001c130c007986 */ /* 0x0041e8000c101906 */
[----:B------:R0:W-:Y:S08]  /*0d90*/  STG.E desc[UR6][R14.64+0x1c], R19 ;  /* 0x00001c130e007986 */ /* 0x0001f0000c101906 */
[----:B------:R-:W-:Y:S05]  /*0da0*/  @P1 BRA `(.L_x_1) ;  /* 0xfffffff400741947 */ /* 0x000fea000383ffff */
.L_x_0:
[----:B------:R-:W-:Y:S05]  /*0db0*/  @!P0 EXIT ;  /* 0x000000000000894d */ /* 0x000fea0003800000 */
[----:B------:R-:W-:Y:S02]  /*0dc0*/  ISETP.GE.U32.AND P1, PT, R3, 0x4, PT ;  /* 0x000000040300780c */ /* 0x000fe40003f26070 */
[----:B------:R-:W-:-:S04]  /*0dd0*/  LOP3.LUT R20, R4, 0x3, RZ, 0xc0, !PT ;  /* 0x0000000304147812 */ /* 0x000fc800078ec0ff */
[----:B------:R-:W-:-:S07]  /*0de0*/  ISETP.NE.AND P0, PT, R20, RZ, PT ;  /* 0x000000ff1400720c */ /* 0x000fce0003f05270 */
[----:B------:R-:W-:Y:S06]  /*0df0*/  @!P1 BRA `(.L_x_2) ;  /* 0x0000000400649947 */ /* 0x000fec0003800000 */
[-C--:B------:R-:W-:Y:S01]  /*0e00*/  IABS R0, R23.reuse ;  /* 0x0000001700007213 */ /* 0x080fe20000000000 */
[----:B------:R-:W-:Y:S01]  /*0e10*/  IMAD.MOV.U32 R6, RZ, RZ, RZ ;  /* 0x000000ffff067224 */ /* 0x000fe200078e00ff */
[----:B------:R-:W-:Y:S02]  /*0e20*/  IABS R10, R2 ;  /* 0x00000002000a7213 */ /* 0x000fe40000000000 */
[----:B------:R-:W1:Y:S01]  /*0e30*/  I2F.RP R11, R0 ;  /* 0x00000000000b7306 */ /* 0x000e620000209400 */
[----:B------:R-:W-:-:S07]  /*0e40*/  LOP3.LUT R18, RZ, R23, RZ, 0x33, !PT ;  /* 0x00000017ff127212 */ /* 0x000fce00078e33ff */
[----:B-1----:R-:W0:Y:S02]  /*0e50*/  MUFU.RCP R11, R11 ;  /* 0x0000000b000b7308 */ /* 0x002e240000001000 */
[----:B0-----:R-:W-:Y:S01]  /*0e60*/  VIADD R12, R11, 0xffffffe ;  /* 0x0ffffffe0b0c7836 */ /* 0x001fe20000000000 */
[----:B------:R-:W-:-:S05]  /*0e70*/  LOP3.LUT R11, R2, R23, RZ, 0x3c, !PT ;  /* 0x00000017020b7212 */ /* 0x000fca00078e3cff */
[----:B------:R-:W0:Y:S01]  /*0e80*/  F2I.FTZ.U32.TRUNC.NTZ R7, R12 ;  /* 0x0000000c00077305 */ /* 0x000e22000021f000 */
[----:B------:R-:W-:Y:S02]  /*0e90*/  ISETP.GE.AND P3, PT, R11, RZ, PT ;  /* 0x000000ff0b00720c */ /* 0x000fe40003f66270 */
[----:B0-----:R-:W-:-:S05]  /*0ea0*/  IADD3 R3, PT, PT, RZ, -R7, RZ ;  /* 0x80000007ff037210 */ /* 0x001fca0007ffe0ff */
[----:B------:R-:W-:-:S04]  /*0eb0*/  IMAD R3, R3, R0, RZ ;  /* 0x0000000003037224 */ /* 0x000fc800078e02ff */
[----:B------:R-:W-:-:S04]  /*0ec0*/  IMAD.HI.U32 R3, R7, R3, R6 ;  /* 0x0000000307037227 */ /* 0x000fc800078e0006 */
[----:B------:R-:W-:-:S04]  /*0ed0*/  IMAD.MOV.U32 R7, RZ, RZ, R10 ;  /* 0x000000ffff077224 */ /* 0x000fc800078e000a */
[----:B------:R-:W-:-:S05]  /*0ee0*/  IMAD.HI.U32 R10, R3, R7, RZ ;  /* 0x00000007030a7227 */ /* 0x000fca00078e00ff */
[----:B------:R-:W-:-:S05]  /*0ef0*/  IADD3 R6, PT, PT, -R10, RZ, RZ ;  /* 0x000000ff0a067210 */ /* 0x000fca0007ffe1ff */
[----:B------:R-:W-:-:S05]  /*0f00*/  IMAD R7, R0, R6, R7 ;  /* 0x0000000600077224 */ /* 0x000fca00078e0207 */
[----:B------:R-:W-:-:S13]  /*0f10*/  ISETP.GT.U32.AND P2, PT, R0, R7, PT ;  /* 0x000000070000720c */ /* 0x000fda0003f44070 */
[----:B------:R-:W-:Y:S02]  /*0f20*/  @!P2 IMAD.IADD R7, R7, 0x1, -R0 ;  /* 0x000000010707a824 */ /* 0x000fe400078e0a00 */
[----:B------:R-:W-:-:S03]  /*0f30*/  @!P2 VIADD R10, R10, 0x1 ;  /* 0x000000010a0aa836 */ /* 0x000fc60000000000 */
[----:B------:R-:W-:Y:S02]  /*0f40*/  ISETP.GE.U32.AND P1, PT, R7, R0, PT ;  /* 0x000000000700720c */ /* 0x000fe40003f26070 */
[----:B------:R-:W0:Y:S11]  /*0f50*/  LDC.64 R6, c[0x0][0x398] ;  /* 0x0000e600ff067b82 */ /* 0x000e360000000a00 */
[----:B------:R-:W-:-:S02]  /*0f60*/  @P1 IADD3 R10, PT, PT, R10, 0x1, RZ ;  /* 0x000000010a0a1810 */ /* 0x000fc40007ffe0ff */
[----:B------:R-:W-:-:S03]  /*0f70*/  ISETP.NE.AND P1, PT, R23, RZ, PT ;  /* 0x000000ff1700720c */ /* 0x000fc60003f25270 */
[----:B------:R-:W-:-:S05]  /*0f80*/  @!P3 IMAD.MOV R10, RZ, RZ, -R10 ;  /* 0x000000ffff0ab224 */ /* 0x000fca00078e0a0a */
[----:B------:R-:W-:-:S05]  /*0f90*/  SEL R11, R18, R10, !P1 ;  /* 0x0000000a120b7207 */ /* 0x000fca0004800000 */
[----:B0-----:R-:W-:-:S05]  /*0fa0*/  IMAD.WIDE R10, R11, 0x4, R6 ;  /* 0x000000040b0a7825 */ /* 0x001fca00078e0206 */
[----:B------:R0:W2:Y:S01]  /*0fb0*/  LDG.E R19, desc[UR6][R10.64] ;  /* 0x000000060a137981 */ /* 0x0000a2000c1e1900 */
[----:B------:R-:W-:-:S05]  /*0fc0*/  VIADD R12, R2, 0x1 ;  /* 0x00000001020c7836 */ /* 0x000fca0000000000 */
[----:B------:R-:W-:Y:S02]  /*0fd0*/  IABS R15, R12 ;  /* 0x0000000c000f7213 */ /* 0x000fe40000000000 */
[----:B------:R-:W-:-:S03]  /*0fe0*/  LOP3.LUT R12, R12, R23, RZ, 0x3c, !PT ;  /* 0x000000170c0c7212 */ /* 0x000fc600078e3cff */
[----:B------:R-:W-:Y:S01]  /*0ff0*/  IMAD.HI.U32 R13, R3, R15, RZ ;  /* 0x0000000f030d7227 */ /* 0x000fe200078e00ff */
[----:B------:R-:W-:-:S04]  /*1000*/  ISETP.GE.AND P4, PT, R12, RZ, PT ;  /* 0x000000ff0c00720c */ /* 0x000fc80003f86270 */
[----:B------:R-:W-:-:S05]  /*1010*/  IADD3 R14, PT, PT, -R13, RZ, RZ ;  /* 0x000000ff0d0e7210 */ /* 0x000fca0007ffe1ff */
[----:B------:R-:W-:-:S05]  /*1020*/  IMAD R15, R0, R14, R15 ;  /* 0x0000000e000f7224 */ /* 0x000fca00078e020f */
[----:B------:R-:W-:-:S13]  /*1030*/  ISETP.GT.U32.AND P3, PT, R0, R15, PT ;  /* 0x0000000f0000720c */ /* 0x000fda0003f64070 */
[----:B------:R-:W-:Y:S02]  /*1040*/  @!P3 IMAD.IADD R15, R15, 0x1, -R0 ;  /* 0x000000010f0fb824 */ /* 0x000fe400078e0a00 */
[----:B------:R-:W-:-:S03]  /*1050*/  @!P3 VIADD R13, R13, 0x1 ;  /* 0x000000010d0db836 */ /* 0x000fc60000000000 */
[----:B------:R-:W-:-:S13]  /*1060*/  ISETP.GE.U32.AND P2, PT, R15, R0, PT ;  /* 0x000000000f00720c */ /* 0x000fda0003f46070 */
[----:B------:R-:W-:-:S05]  /*1070*/  @P2 IADD3 R13, PT, PT, R13, 0x1, RZ ;  /* 0x000000010d0d2810 */ /* 0x000fca0007ffe0ff */
[----:B0-----:R-:W-:Y:S01]  /*1080*/  IMAD.MOV.U32 R11, RZ, RZ, R13 ;  /* 0x000000ffff0b7224 */ /* 0x001fe200078e000d */
[----:B------:R-:W-:-:S03]  /*1090*/  IADD3 R13, PT, PT, R5, R2, RZ ;  /* 0x00000002050d7210 */ /* 0x000fc60007ffe0ff */
[----:B------:R-:W-:-:S05]  /*10a0*/  @!P4 IMAD.MOV R11, RZ, RZ, -R11 ;  /* 0x000000ffff0bc224 */ /* 0x000fca00078e0a0b */
[----:B------:R-:W-:Y:S01]  /*10b0*/  SEL R15, R18, R11, !P1 ;  /* 0x0000000b120f7207 */ /* 0x000fe20004800000 */
[----:B------:R-:W-:-:S04]  /*10c0*/  IMAD.WIDE R10, R13, 0x4, R16 ;  /* 0x000000040d0a7825 */ /* 0x000fc800078e0210 */
[----:B------:R-:W-:-:S04]  /*10d0*/  IMAD.WIDE R12, R13, 0x4, R8 ;  /* 0x000000040d0c7825 */ /* 0x000fc800078e0208 */
[----:B------:R-:W-:Y:S01]  /*10e0*/  IMAD.WIDE R14, R15, 0x4, R6 ;  /* 0x000000040f0e7825 */ /* 0x000fe200078e0206 */
[----:B--2---:R-:W-:Y:S04]  /*10f0*/  STG.E desc[UR6][R10.64], R19 ;  /* 0x000000130a007986 */ /* 0x004fe8000c101906 */
[----:B------:R0:W-:Y:S04]  /*1100*/  STG.E desc[UR6][R12.64], R19 ;  /* 0x000000130c007986 */ /* 0x0001e8000c101906 */
[----:B------:R1:W2:Y:S01]  /*1110*/  LDG.E R21, desc[UR6][R14.64] ;  /* 0x000000060e157981 */ /* 0x0002a2000c1e1900 */
[----:B------:R-:W-:-:S05]  /*1120*/  VIADD R22, R2, 0x2 ;  /* 0x0000000202167836 */ /* 0x000fca0000000000 */
[----:B------:R-:W-:Y:S02]  /*1130*/  IABS R25, R22 ;  /* 0x0000001600197213 */ /* 0x000fe40000000000 */
[----:B------:R-:W-:-:S03]  /*1140*/  LOP3.LUT R22, R22, R23, RZ, 0x3c, !PT ;  /* 0x0000001716167212 */ /* 0x000fc600078e3cff */
[----:B------:R-:W-:Y:S01]  /*1150*/  IMAD.HI.U32 R24, R3, R25, RZ ;  /* 0x0000001903187227 */ /* 0x000fe200078e00ff */
[----:B------:R-:W-:-:S03]  /*1160*/  ISETP.GE.AND P4, PT, R22, RZ, PT ;  /* 0x000000ff1600720c */ /* 0x000fc60003f86270 */
[----:B------:R-:W-:-:S04]  /*1170*/  IMAD.MOV R26, RZ, RZ, -R24 ;  /* 0x000000ffff1a7224 */ /* 0x000fc800078e0a18 */
[----:B------:R-:W-:-:S05]  /*1180*/  IMAD R25, R0, R26, R25 ;  /* 0x0000001a00197224 */ /* 0x000fca00078e0219 */
[----:B------:R-:W-:-:S13]  /*1190*/  ISETP.GT.U32.AND P3, PT, R0, R25, PT ;  /* 0x000000190000720c */ /* 0x000fda0003f64070 */
[----:B------:R-:W-:Y:S01]  /*11a0*/  @!P3 IADD3 R25, PT, PT, R25, -R0, RZ ;  /* 0x800000001919b210 */ /* 0x000fe20007ffe0ff */
[----:B------:R-:W-:-:S03]  /*11b0*/  @!P3 VIADD R24, R24, 0x1 ;  /* 0x000000011818b836 */ /* 0x000fc60000000000 */
[----:B------:R-:W-:-:S13]  /*11c0*/  ISETP.GE.U32.AND P2, PT, R25, R0, PT ;  /* 0x000000001900720c */ /* 0x000fda0003f46070 */
[----:B------:R-:W-:-:S05]  /*11d0*/  @P2 VIADD R24, R24, 0x1 ;  /* 0x0000000118182836 */ /* 0x000fca0000000000 */
[----:B------:R-:W-:-:S04]  /*11e0*/  @!P4 IADD3 R24, PT, PT, -R24, RZ, RZ ;  /* 0x000000ff1818c210 */ /* 0x000fc80007ffe1ff */
[----:B-1----:R-:W-:-:S05]  /*11f0*/  SEL R15, R18, R24, !P1 ;  /* 0x00000018120f7207 */ /* 0x002fca0004800000 */
[----:B------:R-:W-:Y:S01]  /*1200*/  IMAD.WIDE R14, R15, 0x4, R6 ;  /* 0x000000040f0e7825 */ /* 0x000fe200078e0206 */
[----:B--2---:R1:W-:Y:S04]  /*1210*/  STG.E desc[UR6][R10.64+0x4], R21 ;  /* 0x000004150a007986 */ /* 0x0043e8000c101906 */
[----:B------:R1:W-:Y:S04]  /*1220*/  STG.E desc[UR6][R12.64+0x4], R21 ;  /* 0x000004150c007986 */ /* 0x0003e8000c101906 */
[----:B------:R-:W2:Y:S01]  /*1230*/  LDG.E R15, desc[UR6][R14.64] ;  /* 0x000000060e0f7981 */ /* 0x000ea2000c1e1900 */
[----:B------:R-:W-:-:S05]  /*1240*/  VIADD R22, R2, 0x3 ;  /* 0x0000000302167836 */ /* 0x000fca0000000000 */
[----:B0-----:R-:W-:Y:S02]  /*1250*/  IABS R19, R22 ;  /* 0x0000001600137213 */ /* 0x001fe40000000000 */
        /* <DEDUP_REMOVED lines=11> */
[----:B------:R-:W-:-:S05]  /*1310*/  SEL R3, R18, R3, !P1 ;  /* 0x0000000312037207 */ /* 0x000fca0004800000 */
[----:B------:R-:W-:Y:S01]  /*1320*/  IMAD.WIDE R6, R3, 0x4, R6 ;  /* 0x0000000403067825 */ /* 0x000fe200078e0206 */
[----:B--2---:R1:W-:Y:S04]  /*1330*/  STG.E desc[UR6][R10.64+0x8], R15 ;  /* 0x0000080f0a007986 */ /* 0x0043e8000c101906 */
[----:B------:R1:W-:Y:S04]  /*1340*/  STG.E desc[UR6][R12.64+0x8], R15 ;  /* 0x0000080f0c007986 */ /* 0x0003e8000c101906 */
[----:B------:R-:W2:Y:S01]  /*1350*/  LDG.E R7, desc[UR6][R6.64] ;  /* 0x0000000606077981 */ /* 0x000ea2000c1e1900 */
[----:B------:R-:W-:-:S03]  /*1360*/  VIADD R2, R2, 0x4 ;  /* 0x0000000402027836 */ /* 0x000fc60000000000 */
[----:B--2---:R1:W-:Y:S04]  /*1370*/  STG.E desc[UR6][R10.64+0xc], R7 ;  /* 0x00000c070a007986 */ /* 0x0043e8000c101906 */
[----:B------:R1:W-:Y:S02]  /*1380*/  STG.E desc[UR6][R12.64+0xc], R7 ;  /* 0x00000c070c007986 */ /* 0x0003e4000c101906 */
.L_x_2:
[----:B------:R-:W-:Y:S05]  /*1390*/  @!P0 EXIT ;  /* 0x000000000000894d */ /* 0x000fea0003800000 */
[----:B------:R-:W-:Y:S02]  /*13a0*/  ISETP.NE.AND P1, PT, R20, 0x1, PT ;  /* 0x000000011400780c */ /* 0x000fe40003f25270 */
[----:B------:R-:W-:-:S04]  /*13b0*/  LOP3.LUT R4, R4, 0x1, RZ, 0xc0, !PT ;  /* 0x0000000104047812 */ /* 0x000fc800078ec0ff */
[----:B------:R-:W-:-:S07]  /*13c0*/  ISETP.NE.U32.AND P0, PT, R4, 0x1, PT ;  /* 0x000000010400780c */ /* 0x000fce0003f05070 */
[----:B------:R-:W-:Y:S06]  /*13d0*/  @!P1 BRA `(.L_x_3) ;  /* 0x0000000000d49947 */ /* 0x000fec0003800000 */
[-C--:B------:R-:W-:Y:S02]  /*13e0*/  IABS R0, R23.reuse ;  /* 0x0000001700007213 */ /* 0x080fe40000000000 */
[----:B-1----:R-:W-:Y:S02]  /*13f0*/  IABS R10, R2 ;  /* 0x00000002000a7213 */ /* 0x002fe40000000000 */
[----:B------:R-:W1:Y:S01]  /*1400*/  I2F.RP R3, R0 ;  /* 0x0000000000037306 */ /* 0x000e620000209400 */
[----:B0-----:R-:W-:-:S07]  /*1410*/  LOP3.LUT R15, RZ, R23, RZ, 0x33, !PT ;  /* 0x00000017ff0f7212 */ /* 0x001fce00078e33ff */
[----:B-1----:R-:W0:Y:S02]  /*1420*/  MUFU.RCP R3, R3 ;  /* 0x0000000300037308 */ /* 0x002e240000001000 */
[----:B0-----:R-:W-:-:S06]  /*1430*/  VIADD R6, R3, 0xffffffe ;  /* 0x0ffffffe03067836 */ /* 0x001fcc0000000000 */
[----:B------:R0:W1:Y:S02]  /*1440*/  F2I.FTZ.U32.TRUNC.NTZ R7, R6 ;  /* 0x0000000600077305 */ /* 0x000064000021f000 */
[----:B0-----:R-:W-:Y:S01]  /*1450*/  IMAD.MOV.U32 R6, RZ, RZ, RZ ;  /* 0x000000ffff067224 */ /* 0x001fe200078e00ff */
[----:B-1----:R-:W-:-:S05]  /*1460*/  IADD3 R11, PT, PT, RZ, -R7, RZ ;  /* 0x80000007ff0b7210 */ /* 0x002fca0007ffe0ff */
[----:B------:R-:W-:-:S04]  /*1470*/  IMAD R11, R11, R0, RZ ;  /* 0x000000000b0b7224 */ /* 0x000fc800078e02ff */
[----:B------:R-:W-:-:S04]  /*1480*/  IMAD.HI.U32 R4, R7, R11, R6 ;  /* 0x0000000b07047227 */ /* 0x000fc800078e0006 */
[----:B------:R-:W-:-:S04]  /*1490*/  IMAD.MOV.U32 R7, RZ, RZ, R10 ;  /* 0x000000ffff077224 */ /* 0x000fc800078e000a */
[----:B------:R-:W-:-:S05]  /*14a0*/  IMAD.HI.U32 R3, R4, R7, RZ ;  /* 0x0000000704037227 */ /* 0x000fca00078e00ff */
[----:B------:R-:W-:-:S05]  /*14b0*/  IADD3 R10, PT, PT, -R3, RZ, RZ ;  /* 0x000000ff030a7210 */ /* 0x000fca0007ffe1ff */
[----:B------:R-:W-:Y:S01]  /*14c0*/  IMAD R7, R0, R10, R7 ;  /* 0x0000000a00077224 */ /* 0x000fe200078e0207 */
[----:B------:R-:W-:-:S04]  /*14d0*/  LOP3.LUT R10, R2, R23, RZ, 0x3c, !PT ;  /* 0x00000017020a7212 */ /* 0x000fc800078e3cff */
[----:B------:R-:W-:Y:S02]  /*14e0*/  ISETP.GT.U32.AND P1, PT, R0, R7, PT ;  /* 0x000000070000720c */ /* 0x000fe40003f24070 */
[----:B------:R-:W-:-:S11]  /*14f0*/  ISETP.GE.AND P3, PT, R10, RZ, PT ;  /* 0x000000ff0a00720c */ /* 0x000fd60003f66270 */
[----:B------:R-:W-:Y:S02]  /*1500*/  @!P1 IMAD.IADD R7, R7, 0x1, -R0 ;  /* 0x0000000107079824 */ /* 0x000fe400078e0a00 */
[----:B------:R-:W-:Y:S01]  /*1510*/  @!P1 VIADD R3, R3, 0x1 ;  /* 0x0000000103039836 */ /* 0x000fe20000000000 */
[----:B------:R-:W-:Y:S02]  /*1520*/  ISETP.NE.AND P1, PT, R23, RZ, PT ;  /* 0x000000ff1700720c */ /* 0x000fe40003f25270 */
[----:B------:R-:W-:Y:S02]  /*1530*/  ISETP.GE.U32.AND P2, PT, R7, R0, PT ;  /* 0x000000000700720c */ /* 0x000fe40003f46070 */
[----:B------:R-:W0:Y:S11]  /*1540*/  LDC.64 R6, c[0x0][0x398] ;  /* 0x0000e600ff067b82 */ /* 0x000e360000000a00 */
[----:B------:R-:W-:-:S05]  /*1550*/  @P2 IADD3 R3, PT, PT, R3, 0x1, RZ ;  /* 0x0000000103032810 */ /* 0x000fca0007ffe0ff */
        /* <DEDUP_REMOVED lines=14> */
[----:B------:R-:W-:Y:S02]  /*1640*/  ISETP.GE.U32.AND P3, PT, R13, R0, PT ;  /* 0x000000000d00720c */ /* 0x000fe40003f66070 */
[----:B------:R-:W-:-:S05]  /*1650*/  IADD3 R13, PT, PT, R5, R2, RZ ;  /* 0x00000002050d7210 */ /* 0x000fca0007ffe0ff */
[----:B0-----:R-:W-:-:S04]  /*1660*/  IMAD.WIDE R10, R13, 0x4, R16 ;  /* 0x000000040d0a7825 */ /* 0x001fc800078e0210 */
[----:B------:R-:W-:Y:S02]  /*1670*/  IMAD.WIDE R12, R13, 0x4, R8 ;  /* 0x000000040d0c7825 */ /* 0x000fe400078e0208 */
[----:B------:R-:W-:-:S05]  /*1680*/  @P3 IADD3 R4, PT, PT, R4, 0x1, RZ ;  /* 0x0000000104043810 */ /* 0x000fca0007ffe0ff */
[----:B------:R-:W-:-:S04]  /*1690*/  IMAD.MOV.U32 R0, RZ, RZ, R4 ;  /* 0x000000ffff007224 */ /* 0x000fc800078e0004 */
[----:B------:R-:W-:-:S05]  /*16a0*/  @!P4 IMAD.MOV R0, RZ, RZ, -R0 ;  /* 0x000000ffff00c224 */ /* 0x000fca00078e0a00 */
[----:B------:R-:W-:-:S05]  /*16b0*/  SEL R15, R15, R0, !P1 ;  /* 0x000000000f0f7207 */ /* 0x000fca0004800000 */
[----:B------:R-:W-:Y:S01]  /*16c0*/  IMAD.WIDE R6, R15, 0x4, R6 ;  /* 0x000000040f067825 */ /* 0x000fe200078e0206 */
[----:B--2---:R2:W-:Y:S04]  /*16d0*/  STG.E desc[UR6][R10.64], R3 ;  /* 0x000000030a007986 */ /* 0x0045e8000c101906 */
[----:B------:R2:W-:Y:S04]  /*16e0*/  STG.E desc[UR6][R12.64], R3 ;  /* 0x000000030c007986 */ /* 0x0005e8000c101906 */
[----:B------:R-:W3:Y:S01]  /*16f0*/  LDG.E R7, desc[UR6][R6.64] ;  /* 0x0000000606077981 */ /* 0x000ee2000c1e1900 */
[----:B------:R-:W-:-:S03]  /*1700*/  VIADD R2, R2, 0x2 ;  /* 0x0000000202027836 */ /* 0x000fc60000000000 */
[----:B---3--:R2:W-:Y:S04]  /*1710*/  STG.E desc[UR6][R10.64+0x4], R7 ;  /* 0x000004070a007986 */ /* 0x0085e8000c101906 */
[----:B------:R2:W-:Y:S02]  /*1720*/  STG.E desc[UR6][R12.64+0x4], R7 ;  /* 0x000004070c007986 */ /* 0x0005e4000c101906 */
.L_x_3:
[----:B------:R-:W-:Y:S05]  /*1730*/  @P0 EXIT ;  /* 0x000000000000094d */ /* 0x000fea0003800000 */
[----:B-12---:R-:W-:Y:S02]  /*1740*/  IABS R10, R23 ;  /* 0x00000017000a7213 */ /* 0x006fe40000000000 */
[----:B------:R-:W-:Y:S02]  /*1750*/  IABS R11, R2 ;  /* 0x00000002000b7213 */ /* 0x000fe40000000000 */
[----:B------:R-:W1:Y:S08]  /*1760*/  I2F.RP R4, R10 ;  /* 0x0000000a00047306 */ /* 0x000e700000209400 */
[----:B-1----:R-:W1:Y:S02]  /*1770*/  MUFU.RCP R4, R4 ;  /* 0x0000000400047308 */ /* 0x002e640000001000 */
[----:B-1----:R-:W-:-:S06]  /*1780*/  VIADD R6, R4, 0xffffffe ;  /* 0x0ffffffe04067836 */ /* 0x002fcc0000000000 */
[----:B------:R1:W2:Y:S02]  /*1790*/  F2I.FTZ.U32.TRUNC.NTZ R7, R6 ;  /* 0x0000000600077305 */ /* 0x0002a4000021f000 */
[----:B-1----:R-:W-:Y:S01]  /*17a0*/  IMAD.MOV.U32 R6, RZ, RZ, RZ ;  /* 0x000000ffff067224 */ /* 0x002fe200078e00ff */
[----:B--2---:R-:W-:-:S05]  /*17b0*/  IADD3 R3, PT, PT, RZ, -R7, RZ ;  /* 0x80000007ff037210 */ /* 0x004fca0007ffe0ff */
[----:B------:R-:W-:-:S04]  /*17c0*/  IMAD R3, R3, R10, RZ ;  /* 0x0000000a03037224 */ /* 0x000fc800078e02ff */
[----:B------:R-:W-:Y:S02]  /*17d0*/  IMAD.HI.U32 R0, R7, R3, R6 ;  /* 0x0000000307007227 */ /* 0x000fe400078e0006 */
[----:B------:R-:W1:Y:S02]  /*17e0*/  LDC.64 R6, c[0x0][0x398] ;  /* 0x0000e600ff067b82 */ /* 0x000e640000000a00 */
[----:B------:R-:W-:-:S04]  /*17f0*/  IMAD.MOV.U32 R3, RZ, RZ, R11 ;  /* 0x000000ffff037224 */ /* 0x000fc800078e000b */
[----:B------:R-:W-:-:S05]  /*1800*/  IMAD.HI.U32 R0, R0, R3, RZ ;  /* 0x0000000300007227 */ /* 0x000fca00078e00ff */
[----:B------:R-:W-:-:S05]  /*1810*/  IADD3 R4, PT, PT, -R0, RZ, RZ ;  /* 0x000000ff00047210 */ /* 0x000fca0007ffe1ff */
[----:B------:R-:W-:-:S05]  /*1820*/  IMAD R3, R10, R4, R3 ;  /* 0x000000040a037224 */ /* 0x000fca00078e0203 */
[----:B------:R-:W-:-:S13]  /*1830*/  ISETP.GT.U32.AND P1, PT, R10, R3, PT ;  /* 0x000000030a00720c */ /* 0x000fda0003f24070 */
[----:B------:R-:W-:Y:S02]  /*1840*/  @!P1 IMAD.IADD R3, R3, 0x1, -R10 ;  /* 0x0000000103039824 */ /* 0x000fe400078e0a0a */
[----:B------:R-:W-:Y:S01]  /*1850*/  @!P1 VIADD R0, R0, 0x1 ;  /* 0x0000000100009836 */ /* 0x000fe20000000000 */
[----:B------:R-:W-:Y:S02]  /*1860*/  ISETP.NE.AND P1, PT, R23, RZ, PT ;  /* 0x000000ff1700720c */ /* 0x000fe40003f25270 */
[----:B------:R-:W-:Y:S02]  /*1870*/  ISETP.GE.U32.AND P0, PT, R3, R10, PT ;  /* 0x0000000a0300720c */ /* 0x000fe40003f06070 */
[----:B------:R-:W-:-:S04]  /*1880*/  LOP3.LUT R3, R2, R23, RZ, 0x3c, !PT ;  /* 0x0000001702037212 */ /* 0x000fc800078e3cff */
[----:B------:R-:W-:-:S07]  /*1890*/  ISETP.GE.AND P2, PT, R3, RZ, PT ;  /* 0x000000ff0300720c */ /* 0x000fce0003f46270 */
[----:B------:R-:W-:-:S06]  /*18a0*/  @P0 IADD3 R0, PT, PT, R0, 0x1, RZ ;  /* 0x0000000100000810 */ /* 0x000fcc0007ffe0ff */
[----:B------:R-:W-:Y:S01]  /*18b0*/  @!P2 IMAD.MOV R0, RZ, RZ, -R0 ;  /* 0x000000ffff00a224 */ /* 0x000fe200078e0a00 */
[----:B------:R-:W-:-:S05]  /*18c0*/  @!P1 LOP3.LUT R0, RZ, R23, RZ, 0x33, !PT ;  /* 0x00000017ff009212 */ /* 0x000fca00078e33ff */
[----:B-1----:R-:W-:-:S06]  /*18d0*/  IMAD.WIDE R6, R0, 0x4, R6 ;  /* 0x0000000400067825 */ /* 0x002fcc00078e0206 */
[----:B------:R-:W2:Y:S01]  /*18e0*/  LDG.E R7, desc[UR6][R6.64] ;  /* 0x0000000606077981 */ /* 0x000ea2000c1e1900 */
[----:B------:R-:W-:-:S05]  /*18f0*/  IADD3 R5, PT, PT, R5, R2, RZ ;  /* 0x0000000205057210 */ /* 0x000fca0007ffe0ff */
[----:B------:R-:W-:-:S04]  /*1900*/  IMAD.WIDE R16, R5, 0x4, R16 ;  /* 0x0000000405107825 */ /* 0x000fc800078e0210 */
[----:B------:R-:W-:Y:S01]  /*1910*/  IMAD.WIDE R8, R5, 0x4, R8 ;  /* 0x0000000405087825 */ /* 0x000fe200078e0208 */
[----:B--2---:R-:W-:Y:S04]  /*1920*/  STG.E desc[UR6][R16.64], R7 ;  /* 0x0000000710007986 */ /* 0x004fe8000c101906 */
[----:B------:R-:W-:Y:S01]  /*1930*/  STG.E desc[UR6][R8.64], R7 ;  /* 0x0000000708007986 */ /* 0x000fe2000c101906 */
[----:B------:R-:W-:Y:S05]  /*1940*/  EXIT ;  /* 0x000000000000794d */ /* 0x000fea0003800000 */
.L_x_4:
[----:B------:R-:W-:-:S00]  /*1950*/  BRA `(.L_x_4) ;  /* 0xfffffffc00fc7947 */ /* 0x000fc0000383ffff */
[----:B------:R-:W-:-:S00]  /*1960*/  NOP ;  /* 0x0000000000007918 */ /* 0x000fc00000000000 */
        /* <DEDUP_REMOVED lines=9> */
.L_x_5:


//--------------------- .nv.shared.reserved.0     --------------------------
	.section	.nv.shared.reserved.0,"aw",@nobits
	.weak		__nv_reservedSMEM_offset_0_alias
	.size		__nv_reservedSMEM_offset_0_alias, 0, 64
	.other		__nv_reservedSMEM_offset_0_alias,@"STO_CUDA_RESERVED_SHARED STV_DEFAULT"
__nv_reservedSMEM_offset_0_alias:
	.zero		0
	.zero		64


//--------------------- .nv.constant0.setRangePoolKernel --------------------------
	.section	.nv.constant0.setRangePoolKernel,"a",@progbits
	.sectionflags	@""
	.align	4
.nv.constant0.setRangePoolKernel:
	.zero		976


//--------------------- SYMBOLS --------------------------

	.type		.nv.reservedSmem.offset0,@object
	.size		.nv.reservedSmem.offset0,0x4
